//
// Generated by NVIDIA NVVM Compiler
//
// Compiler Build ID: CL-36424714
// Cuda compilation tools, release 13.0, V13.0.88
// Based on NVVM 20.0.0
//

.version 9.0
.target sm_100
.address_size 64

	// .globl	_Z4reluPfS_i

.visible .entry _Z4reluPfS_i(
	.param .u64 .ptr .align 1 _Z4reluPfS_i_param_0,
	.param .u64 .ptr .align 1 _Z4reluPfS_i_param_1,
	.param .u32 _Z4reluPfS_i_param_2
)
{
	.reg .pred 	%p<2>;
	.reg .b32 	%r<6>;
	.reg .b32 	%f<3>;
	.reg .b64 	%rd<8>;

	ld.param.u64 	%rd1, [_Z4reluPfS_i_param_0];
	ld.param.u64 	%rd2, [_Z4reluPfS_i_param_1];
	ld.param.u32 	%r2, [_Z4reluPfS_i_param_2];
	mov.u32 	%r3, %tid.x;
	mov.u32 	%r4, %ntid.x;
	mov.u32 	%r5, %ctaid.x;
	mad.lo.s32 	%r1, %r4, %r5, %r3;
	setp.ge.s32 	%p1, %r1, %r2;
	@%p1 bra 	$L__BB0_2;
	cvta.to.global.u64 	%rd3, %rd1;
	cvta.to.global.u64 	%rd4, %rd2;
	mul.wide.s32 	%rd5, %r1, 4;
	add.s64 	%rd6, %rd3, %rd5;
	ld.global.f32 	%f1, [%rd6];
	max.f32 	%f2, %f1, 0f00000000;
	add.s64 	%rd7, %rd4, %rd5;
	st.global.f32 	[%rd7], %f2;
$L__BB0_2:
	ret;

}
	// .globl	_Z9relu_vec4PfS_i
.visible .entry _Z9relu_vec4PfS_i(
	.param .u64 .ptr .align 1 _Z9relu_vec4PfS_i_param_0,
	.param .u64 .ptr .align 1 _Z9relu_vec4PfS_i_param_1,
	.param .u32 _Z9relu_vec4PfS_i_param_2
)
{
	.reg .b32 	%r<5>;
	.reg .b32 	%f<9>;
	.reg .b64 	%rd<8>;

	ld.param.u64 	%rd1, [_Z9relu_vec4PfS_i_param_0];
	ld.param.u64 	%rd2, [_Z9relu_vec4PfS_i_param_1];
	cvta.to.global.u64 	%rd3, %rd2;
	cvta.to.global.u64 	%rd4, %rd1;
	mov.u32 	%r1, %tid.x;
	mov.u32 	%r2, %ntid.x;
	mov.u32 	%r3, %ctaid.x;
	mad.lo.s32 	%r4, %r2, %r3, %r1;
	mul.wide.s32 	%rd5, %r4, 4;
	add.s64 	%rd6, %rd4, %rd5;
	ld.global.v4.f32 	{%f1, %f2, %f3, %f4}, [%rd6];
	max.f32 	%f5, %f1, 0f00000000;
	max.f32 	%f6, %f2, 0f00000000;
	max.f32 	%f7, %f3, 0f00000000;
	max.f32 	%f8, %f4, 0f00000000;
	add.s64 	%rd7, %rd3, %rd5;
	st.global.v4.f32 	[%rd7], {%f5, %f6, %f7, %f8};
	ret;

}


// ===== COMPILED SASS (sm_100) =====

	.target	sm_100

	.elftype	@"ET_EXEC"


//--------------------- .note.nv.tkinfo           --------------------------
	.section	.note.nv.tkinfo,"",@"SHT_NOTE"
	.sectionflags	@"SHF_NOTE_NV_TKINFO"
	.tkinfo
        /*0018*/ 	.word	0x00000002
        /*0030*/ 	.string	""
        /*0030*/ 	.string	"ptxas"
        /*0030*/ 	.string	"Cuda compilation tools, release 13.0, V13.0.88"
        /*0030*/ 	.string	"Build cuda_13.0.r13.0/compiler.36424714_0"
        /*0030*/ 	.string	"-arch sm_100 -m 64 "



//--------------------- .note.nv.cuinfo           --------------------------
	.section	.note.nv.cuinfo,"",@"SHT_NOTE"
	.sectionflags	@"SHF_NOTE_NV_CUINFO"
        /*0018*/ 	.short	0x0002
        /*001a*/ 	.short	0x0064
        /*001c*/ 	.short	0x0082
	.zero		2


//--------------------- .nv.info                  --------------------------
	.section	.nv.info,"",@"SHT_CUDA_INFO"
	.align	4


	//----- nvinfo : EIATTR_REGCOUNT
	.align		4
        /*0000*/ 	.byte	0x04, 0x2f
        /*0002*/ 	.short	(.L_1 - .L_0)
	.align		4
.L_0:
        /*0004*/ 	.word	index@(_Z4reluPfS_i)
        /*0008*/ 	.word	0x0000000a


	//----- nvinfo : EIATTR_FRAME_SIZE
	.align		4
.L_1:
        /*000c*/ 	.byte	0x04, 0x11
        /*000e*/ 	.short	(.L_3 - .L_2)
	.align		4
.L_2:
        /*0010*/ 	.word	index@(_Z4reluPfS_i)
        /*0014*/ 	.word	0x00000000


	//----- nvinfo : EIATTR_REGCOUNT
	.align		4
.L_3:
        /*0018*/ 	.byte	0x04, 0x2f
        /*001a*/ 	.short	(.L_5 - .L_4)
	.align		4
.L_4:
        /*001c*/ 	.word	index@(_Z9relu_vec4PfS_i)
        /*0020*/ 	.word	0x0000000e


	//----- nvinfo : EIATTR_FRAME_SIZE
	.align		4
.L_5:
        /*0024*/ 	.byte	0x04, 0x11
        /*0026*/ 	.short	(.L_7 - .L_6)
	.align		4
.L_6:
        /*0028*/ 	.word	index@(_Z9relu_vec4PfS_i)
        /*002c*/ 	.word	0x00000000


	//----- nvinfo : EIATTR_MIN_STACK_SIZE
	.align		4
.L_7:
        /*0030*/ 	.byte	0x04, 0x12
        /*0032*/ 	.short	(.L_9 - .L_8)
	.align		4
.L_8:
        /*0034*/ 	.word	index@(_Z9relu_vec4PfS_i)
        /*0038*/ 	.word	0x00000000


	//----- nvinfo : EIATTR_MIN_STACK_SIZE
	.align		4
.L_9:
        /*003c*/ 	.byte	0x04, 0x12
        /*003e*/ 	.short	(.L_11 - .L_10)
	.align		4
.L_10:
        /*0040*/ 	.word	index@(_Z4reluPfS_i)
        /*0044*/ 	.word	0x00000000
.L_11:


//--------------------- .nv.compat                --------------------------
	.section	.nv.compat,"",@"SHT_CUDA_COMPAT_INFO"
	.align	4
        /*0000*/ 	.byte	0x02, 0x09, 0x00, 0x00, 0x02, 0x02, 0x01, 0x00, 0x02, 0x05, 0x05, 0x00, 0x03, 0x07, 0x01, 0x01
        /*0010*/ 	.byte	0x02, 0x03, 0x00, 0x00, 0x02, 0x06, 0x01, 0x00, 0x04, 0x0b, 0x08, 0x00, 0x09, 0x00, 0x00, 0x00
        /*0020*/ 	.byte	0x00, 0x00, 0x00, 0x00


//--------------------- .nv.info._Z9relu_vec4PfS_i --------------------------
	.section	.nv.info._Z9relu_vec4PfS_i,"",@"SHT_CUDA_INFO"
	.sectionflags	@""
	.align	4


	//----- nvinfo : EIATTR_CUDA_API_VERSION
	.align		4
        /*0000*/ 	.byte	0x04, 0x37
        /*0002*/ 	.short	(.L_13 - .L_12)
.L_12:
        /*0004*/ 	.word	0x00000082


	//----- nvinfo : EIATTR_KPARAM_INFO
	.align		4
.L_13:
        /*0008*/ 	.byte	0x04, 0x17
        /*000a*/ 	.short	(.L_15 - .L_14)
.L_14:
        /*000c*/ 	.word	0x00000000
        /*0010*/ 	.short	0x0002
        /*0012*/ 	.short	0x0010
        /*0014*/ 	.byte	0x00, 0xf0, 0x11, 0x00


	//----- nvinfo : EIATTR_KPARAM_INFO
	.align		4
.L_15:
        /*0018*/ 	.byte	0x04, 0x17
        /*001a*/ 	.short	(.L_17 - .L_16)
.L_16:
        /*001c*/ 	.word	0x00000000
        /*0020*/ 	.short	0x0001
        /*0022*/ 	.short	0x0008
        /*0024*/ 	.byte	0x00, 0xf5, 0x21, 0x00


	//----- nvinfo : EIATTR_KPARAM_INFO
	.align		4
.L_17:
        /*0028*/ 	.byte	0x04, 0x17
        /*002a*/ 	.short	(.L_19 - .L_18)
.L_18:
        /*002c*/ 	.word	0x00000000
        /*0030*/ 	.short	0x0000
        /*0032*/ 	.short	0x0000
        /*0034*/ 	.byte	0x00, 0xf5, 0x21, 0x00


	//----- nvinfo : EIATTR_SPARSE_MMA_MASK
	.align		4
.L_19:
        /*0038*/ 	.byte	0x03, 0x50
        /*003a*/ 	.short	0x0000


	//----- nvinfo : EIATTR_MAXREG_COUNT
	.align		4
        /*003c*/ 	.byte	0x03, 0x1b
        /*003e*/ 	.short	0x00ff


	//----- nvinfo : EIATTR_MERCURY_ISA_VERSION
	.align		4
        /*0040*/ 	.byte	0x03, 0x5f
        /*0042*/ 	.short	0x0101


	//----- nvinfo : EIATTR_VRC_CTA_INIT_COUNT
	.align		4
        /*0044*/ 	.byte	0x02, 0x4a
	.zero		1
	.zero		1


	//----- nvinfo : EIATTR_EXIT_INSTR_OFFSETS
	.align		4
        /*0048*/ 	.byte	0x04, 0x1c
        /*004a*/ 	.short	(.L_21 - .L_20)


	//   ....[0]....
.L_20:
        /*004c*/ 	.word	0x00000100


	//----- nvinfo : EIATTR_CBANK_PARAM_SIZE
	.align		4
.L_21:
        /*0050*/ 	.byte	0x03, 0x19
        /*0052*/ 	.short	0x0014


	//----- nvinfo : EIATTR_PARAM_CBANK
	.align		4
        /*0054*/ 	.byte	0x04, 0x0a
        /*0056*/ 	.short	(.L_23 - .L_22)
	.align		4
.L_22:
        /*0058*/ 	.word	index@(.nv.constant0._Z9relu_vec4PfS_i)
        /*005c*/ 	.short	0x0380
        /*005e*/ 	.short	0x0014


	//----- nvinfo : EIATTR_SW_WAR
	.align		4
.L_23:
        /*0060*/ 	.byte	0x04, 0x36
        /*0062*/ 	.short	(.L_25 - .L_24)
.L_24:
        /*0064*/ 	.word	0x00000008
.L_25:


//--------------------- .nv.info._Z4reluPfS_i     --------------------------
	.section	.nv.info._Z4reluPfS_i,"",@"SHT_CUDA_INFO"
	.sectionflags	@""
	.align	4


	//----- nvinfo : EIATTR_CUDA_API_VERSION
	.align		4
        /*0000*/ 	.byte	0x04, 0x37
        /*0002*/ 	.short	(.L_27 - .L_26)
.L_26:
        /*0004*/ 	.word	0x00000082


	//----- nvinfo : EIATTR_KPARAM_INFO
	.align		4
.L_27:
        /*0008*/ 	.byte	0x04, 0x17
        /*000a*/ 	.short	(.L_29 - .L_28)
.L_28:
        /*000c*/ 	.word	0x00000000
        /*0010*/ 	.short	0x0002
        /*0012*/ 	.short	0x0010
        /*0014*/ 	.byte	0x00, 0xf0, 0x11, 0x00


	//----- nvinfo : EIATTR_KPARAM_INFO
	.align		4
.L_29:
        /*0018*/ 	.byte	0x04, 0x17
        /*001a*/ 	.short	(.L_31 - .L_30)
.L_30:
        /*001c*/ 	.word	0x00000000
        /*0020*/ 	.short	0x0001
        /*0022*/ 	.short	0x0008
        /*0024*/ 	.byte	0x00, 0xf5, 0x21, 0x00


	//----- nvinfo : EIATTR_KPARAM_INFO
	.align		4
.L_31:
        /*0028*/ 	.byte	0x04, 0x17
        /*002a*/ 	.short	(.L_33 - .L_32)
.L_32:
        /*002c*/ 	.word	0x00000000
        /*0030*/ 	.short	0x0000
        /*0032*/ 	.short	0x0000
        /*0034*/ 	.byte	0x00, 0xf5, 0x21, 0x00


	//----- nvinfo : EIATTR_SPARSE_MMA_MASK
	.align		4
.L_33:
        /*0038*/ 	.byte	0x03, 0x50
        /*003a*/ 	.short	0x0000


	//----- nvinfo : EIATTR_MAXREG_COUNT
	.align		4
        /*003c*/ 	.byte	0x03, 0x1b
        /*003e*/ 	.short	0x00ff


	//----- nvinfo : EIATTR_MERCURY_ISA_VERSION
	.align		4
        /*0040*/ 	.byte	0x03, 0x5f
        /*0042*/ 	.short	0x0101


	//----- nvinfo : EIATTR_VRC_CTA_INIT_COUNT
	.align		4
        /*0044*/ 	.byte	0x02, 0x4a
	.zero		1
	.zero		1


	//----- nvinfo : EIATTR_EXIT_INSTR_OFFSETS
	.align		4
        /*0048*/ 	.byte	0x04, 0x1c
        /*004a*/ 	.short	(.L_35 - .L_34)


	//   ....[0]....
.L_34:
        /*004c*/ 	.word	0x00000070


	//   ....[1]....
        /*0050*/ 	.word	0x00000100


	//----- nvinfo : EIATTR_CBANK_PARAM_SIZE
	.align		4
.L_35:
        /*0054*/ 	.byte	0x03, 0x19
        /*0056*/ 	.short	0x0014


	//----- nvinfo : EIATTR_PARAM_CBANK
	.align		4
        /*0058*/ 	.byte	0x04, 0x0a
        /*005a*/ 	.short	(.L_37 - .L_36)
	.align		4
.L_36:
        /*005c*/ 	.word	index@(.nv.constant0._Z4reluPfS_i)
        /*0060*/ 	.short	0x0380
        /*0062*/ 	.short	0x0014


	//----- nvinfo : EIATTR_SW_WAR
	.align		4
.L_37:
        /*0064*/ 	.byte	0x04, 0x36
        /*0066*/ 	.short	(.L_39 - .L_38)
.L_38:
        /*0068*/ 	.word	0x00000008
.L_39:


//--------------------- .nv.callgraph             --------------------------
	.section	.nv.callgraph,"",@"SHT_CUDA_CALLGRAPH"
	.align	4
	.sectionentsize	8
	.align		4
        /*0000*/ 	.word	0x00000000
	.align		4
        /*0004*/ 	.word	0xffffffff
	.align		4
        /*0008*/ 	.word	0x00000000
	.align		4
        /*000c*/ 	.word	0xfffffffe
	.align		4
        /*0010*/ 	.word	0x00000000
	.align		4
        /*0014*/ 	.word	0xfffffffd
	.align		4
        /*0018*/ 	.word	0x00000000
	.align		4
        /*001c*/ 	.word	0xfffffffc


//--------------------- .text._Z9relu_vec4PfS_i   --------------------------
	.section	.text._Z9relu_vec4PfS_i,"ax",@progbits
	.align	128
        .global         _Z9relu_vec4PfS_i
        .type           _Z9relu_vec4PfS_i,@function
        .size           _Z9relu_vec4PfS_i,(.L_x_2 - _Z9relu_vec4PfS_i)
        .other          _Z9relu_vec4PfS_i,@"STO_CUDA_ENTRY STV_DEFAULT"
_Z9relu_vec4PfS_i:
.text._Z9relu_vec4PfS_i:
[----:B------:R-:W-:Y:S01]  /*0000*/  LDC R1, c[0x0][0x37c] ;  /* 0x0000df00ff017b82 */ /* 0x000fe20000000800 */
[----:B------:R-:W0:Y:S07]  /*0010*/  S2R R7, SR_TID.X ;  /* 0x0000000000077919 */ /* 0x000e2e0000002100 */
[----:B------:R-:W1:Y:S01]  /*0020*/  LDC.64 R2, c[0x0][0x380] ;  /* 0x0000e000ff027b82 */ /* 0x000e620000000a00 */
[----:B------:R-:W0:Y:S01]  /*0030*/  LDCU UR6, c[0x0][0x360] ;  /* 0x00006c00ff0677ac */ /* 0x000e220008000800 */
[----:B------:R-:W0:Y:S01]  /*0040*/  S2R R0, SR_CTAID.X ;  /* 0x0000000000007919 */ /* 0x000e220000002500 */
[----:B------:R-:W2:Y:S05]  /*0050*/  LDCU.64 UR4, c[0x0][0x358] ;  /* 0x00006b00ff0477ac */ /* 0x000eaa0008000a00 */
[----:B------:R-:W3:Y:S01]  /*0060*/  LDC.64 R4, c[0x0][0x388] ;  /* 0x0000e200ff047b82 */ /* 0x000ee20000000a00 */
[----:B0-----:R-:W-:-:S04]  /*0070*/  IMAD R7, R0, UR6, R7 ;  /* 0x0000000600077c24 */ /* 0x001fc8000f8e0207 */
[----:B-1----:R-:W-:-:S05]  /*0080*/  IMAD.WIDE R2, R7, 0x4, R2 ;  /* 0x0000000407027825 */ /* 0x002fca00078e0202 */
[----:B--2---:R-:W2:Y:S01]  /*0090*/  LDG.E.128 R8, desc[UR4][R2.64] ;  /* 0x0000000402087981 */ /* 0x004ea2000c1e1d00 */
[----:B---3--:R-:W-:Y:S01]  /*00a0*/  IMAD.WIDE R4, R7, 0x4, R4 ;  /* 0x0000000407047825 */ /* 0x008fe200078e0204 */
[----:B--2---:R-:W-:Y:S02]  /*00b0*/  FMNMX R8, RZ, R8, !PT ;  /* 0x00000008ff087209 */ /* 0x004fe40007800000 */
[----:B------:R-:W-:Y:S02]  /*00c0*/  FMNMX R9, RZ, R9, !PT ;  /* 0x00000009ff097209 */ /* 0x000fe40007800000 */
[----:B------:R-:W-:Y:S02]  /*00d0*/  FMNMX R10, RZ, R10, !PT ;  /* 0x0000000aff0a7209 */ /* 0x000fe40007800000 */
[----:B------:R-:W-:-:S05]  /*00e0*/  FMNMX R11, RZ, R11, !PT ;  /* 0x0000000bff0b7209 */ /* 0x000fca0007800000 */
[----:B------:R-:W-:Y:S01]  /*00f0*/  STG.E.128 desc[UR4][R4.64], R8 ;  /* 0x0000000804007986 */ /* 0x000fe2000c101d04 */
[----:B------:R-:W-:Y:S05]  /*0100*/  EXIT ;  /* 0x000000000000794d */ /* 0x000fea0003800000 */
.L_x_0:
[----:B------:R-:W-:-:S00]  /*0110*/  BRA `(.L_x_0) ;  /* 0xfffffffc00fc7947 */ /* 0x000fc0000383ffff */
[----:B------:R-:W-:-:S00]  /*0120*/  NOP ;  /* 0x0000000000007918 */ /* 0x000fc00000000000 */
        /* <DEDUP_REMOVED lines=13> */
.L_x_2:


//--------------------- .text._Z4reluPfS_i        --------------------------
	.section	.text._Z4reluPfS_i,"ax",@progbits
	.align	128
        .global         _Z4reluPfS_i
        .type           _Z4reluPfS_i,@function
        .size           _Z4reluPfS_i,(.L_x_3 - _Z4reluPfS_i)
        .other          _Z4reluPfS_i,@"STO_CUDA_ENTRY STV_DEFAULT"
_Z4reluPfS_i:
.text._Z4reluPfS_i:
[----:B------:R-:W-:Y:S01]  /*0000*/  LDC R1, c[0x0][0x37c] ;  /* 0x0000df00ff017b82 */ /* 0x000fe20000000800 */
[----:B------:R-:W0:Y:S01]  /*0010*/  S2R R7, SR_TID.X ;  /* 0x0000000000077919 */ /* 0x000e220000002100 */
[----:B------:R-:W0:Y:S01]  /*0020*/  LDCU UR4, c[0x0][0x360] ;  /* 0x00006c00ff0477ac */ /* 0x000e220008000800 */
[----:B------:R-:W0:Y:S01]  /*0030*/  S2R R0, SR_CTAID.X ;  /* 0x0000000000007919 */ /* 0x000e220000002500 */
[----:B------:R-:W1:Y:S01]  /*0040*/  LDCU UR5, c[0x0][0x390] ;  /* 0x00007200ff0577ac */ /* 0x000e620008000800 */
[----:B0-----:R-:W-:-:S05]  /*0050*/  IMAD R7, R0, UR4, R7 ;  /* 0x0000000400077c24 */ /* 0x001fca000f8e0207 */
[----:B-1----:R-:W-:-:S13]  /*0060*/  ISETP.GE.AND P0, PT, R7, UR5, PT ;  /* 0x0000000507007c0c */ /* 0x002fda000bf06270 */
[----:B------:R-:W-:Y:S05]  /*0070*/  @P0 EXIT ;  /* 0x000000000000094d */ /* 0x000fea0003800000 */
[----:B------:R-:W0:Y:S01]  /*0080*/  LDC.64 R2, c[0x0][0x380] ;  /* 0x0000e000ff027b82 */ /* 0x000e220000000a00 */
[----:B------:R-:W1:Y:S07]  /*0090*/  LDCU.64 UR4, c[0x0][0x358] ;  /* 0x00006b00ff0477ac */ /* 0x000e6e0008000a00 */
[----:B------:R-:W2:Y:S01]  /*00a0*/  LDC.64 R4, c[0x0][0x388] ;  /* 0x0000e200ff047b82 */ /* 0x000ea20000000a00 */
[----:B0-----:R-:W-:-:S06]  /*00b0*/  IMAD.WIDE R2, R7, 0x4, R2 ;  /* 0x0000000407027825 */ /* 0x001fcc00078e0202 */
[----:B-1----:R-:W3:Y:S01]  /*00c0*/  LDG.E R2, desc[UR4][R2.64] ;  /* 0x0000000402027981 */ /* 0x002ee2000c1e1900 */
[----:B--2---:R-:W-:Y:S01]  /*00d0*/  IMAD.WIDE R4, R7, 0x4, R4 ;  /* 0x0000000407047825 */ /* 0x004fe200078e0204 */
[----:B---3--:R-:W-:-:S05]  /*00e0*/  FMNMX R7, RZ, R2, !PT ;  /* 0x00000002ff077209 */ /* 0x008fca0007800000 */
[----:B------:R-:W-:Y:S01]  /*00f0*/  STG.E desc[UR4][R4.64], R7 ;  /* 0x0000000704007986 */ /* 0x000fe2000c101904 */
[----:B------:R-:W-:Y:S05]  /*0100*/  EXIT ;  /* 0x000000000000794d */ /* 0x000fea0003800000 */
.L_x_1:
        /* <DEDUP_REMOVED lines=15> */
.L_x_3:


//--------------------- .nv.shared.reserved.0     --------------------------
	.section	.nv.shared.reserved.0,"aw",@nobits
	.weak		__nv_reservedSMEM_offset_0_alias
	.size		__nv_reservedSMEM_offset_0_alias, 0, 64
	.other		__nv_reservedSMEM_offset_0_alias,@"STO_CUDA_RESERVED_SHARED STV_DEFAULT"
__nv_reservedSMEM_offset_0_alias:
	.zero		0
	.zero		64


//--------------------- .nv.constant0._Z9relu_vec4PfS_i --------------------------
	.section	.nv.constant0._Z9relu_vec4PfS_i,"a",@progbits
	.sectionflags	@""
	.align	4
.nv.constant0._Z9relu_vec4PfS_i:
	.zero		916


//--------------------- .nv.constant0._Z4reluPfS_i --------------------------
	.section	.nv.constant0._Z4reluPfS_i,"a",@progbits
	.sectionflags	@""
	.align	4
.nv.constant0._Z4reluPfS_i:
	.zero		916


//--------------------- SYMBOLS --------------------------

	.type		.nv.reservedSmem.offset0,@object
	.size		.nv.reservedSmem.offset0,0x4
